//
// Generated by NVIDIA NVVM Compiler
//
// Compiler Build ID: CL-36424714
// Cuda compilation tools, release 13.0, V13.0.88
// Based on NVVM 20.0.0
//

.version 9.0
.target sm_100
.address_size 64

	// .globl	_Z23coalesced_memory_accessPhS_i

.visible .entry _Z23coalesced_memory_accessPhS_i(
	.param .u64 .ptr .align 1 _Z23coalesced_memory_accessPhS_i_param_0,
	.param .u64 .ptr .align 1 _Z23coalesced_memory_accessPhS_i_param_1,
	.param .u32 _Z23coalesced_memory_accessPhS_i_param_2
)
{
	.reg .pred 	%p<2>;
	.reg .b16 	%rs<7>;
	.reg .b32 	%r<7>;
	.reg .b64 	%rd<9>;

	ld.param.u64 	%rd1, [_Z23coalesced_memory_accessPhS_i_param_0];
	ld.param.u64 	%rd2, [_Z23coalesced_memory_accessPhS_i_param_1];
	ld.param.u32 	%r2, [_Z23coalesced_memory_accessPhS_i_param_2];
	mov.u32 	%r3, %tid.x;
	mov.u32 	%r4, %ctaid.x;
	mov.u32 	%r5, %ntid.x;
	mad.lo.s32 	%r1, %r4, %r5, %r3;
	setp.ge.s32 	%p1, %r1, %r2;
	@%p1 bra 	$L__BB0_2;
	cvta.to.global.u64 	%rd3, %rd1;
	cvta.to.global.u64 	%rd4, %rd2;
	mul.lo.s32 	%r6, %r1, 3;
	cvt.s64.s32 	%rd5, %r6;
	add.s64 	%rd6, %rd3, %rd5;
	ld.global.u8 	%rs1, [%rd6];
	ld.global.u8 	%rs2, [%rd6+1];
	add.s16 	%rs3, %rs2, %rs1;
	ld.global.u8 	%rs4, [%rd6+2];
	add.s16 	%rs5, %rs3, %rs4;
	mul.hi.u16 	%rs6, %rs5, 21846;
	cvt.s64.s32 	%rd7, %r1;
	add.s64 	%rd8, %rd4, %rd7;
	st.global.u8 	[%rd8], %rs6;
$L__BB0_2:
	ret;

}
	// .globl	_Z27non_coalesced_memory_accessPhS_i
.visible .entry _Z27non_coalesced_memory_accessPhS_i(
	.param .u64 .ptr .align 1 _Z27non_coalesced_memory_accessPhS_i_param_0,
	.param .u64 .ptr .align 1 _Z27non_coalesced_memory_accessPhS_i_param_1,
	.param .u32 _Z27non_coalesced_memory_accessPhS_i_param_2
)
{
	.reg .pred 	%p<2>;
	.reg .b16 	%rs<7>;
	.reg .b32 	%r<6>;
	.reg .b64 	%rd<11>;

	ld.param.u64 	%rd1, [_Z27non_coalesced_memory_accessPhS_i_param_0];
	ld.param.u64 	%rd2, [_Z27non_coalesced_memory_accessPhS_i_param_1];
	ld.param.u32 	%r2, [_Z27non_coalesced_memory_accessPhS_i_param_2];
	mov.u32 	%r3, %tid.x;
	mov.u32 	%r4, %ctaid.x;
	mov.u32 	%r5, %ntid.x;
	mad.lo.s32 	%r1, %r4, %r5, %r3;
	setp.ge.s32 	%p1, %r1, %r2;
	@%p1 bra 	$L__BB1_2;
	cvta.to.global.u64 	%rd3, %rd1;
	cvta.to.global.u64 	%rd4, %rd2;
	cvt.s64.s32 	%rd5, %r1;
	add.s64 	%rd6, %rd3, %rd5;
	ld.global.u8 	%rs1, [%rd6];
	cvt.s64.s32 	%rd7, %r2;
	add.s64 	%rd8, %rd6, %rd7;
	ld.global.u8 	%rs2, [%rd8];
	add.s16 	%rs3, %rs2, %rs1;
	add.s64 	%rd9, %rd8, %rd7;
	ld.global.u8 	%rs4, [%rd9];
	add.s16 	%rs5, %rs3, %rs4;
	mul.hi.u16 	%rs6, %rs5, 21846;
	add.s64 	%rd10, %rd4, %rd5;
	st.global.u8 	[%rd10], %rs6;
$L__BB1_2:
	ret;

}


// ===== COMPILED SASS (sm_100) =====

	.target	sm_100

	.elftype	@"ET_EXEC"


//--------------------- .note.nv.tkinfo           --------------------------
	.section	.note.nv.tkinfo,"",@"SHT_NOTE"
	.sectionflags	@"SHF_NOTE_NV_TKINFO"
	.tkinfo
        /*0018*/ 	.word	0x00000002
        /*0030*/ 	.string	""
        /*0030*/ 	.string	"ptxas"
        /*0030*/ 	.string	"Cuda compilation tools, release 13.0, V13.0.88"
        /*0030*/ 	.string	"Build cuda_13.0.r13.0/compiler.36424714_0"
        /*0030*/ 	.string	"-arch sm_100 -m 64 "



//--------------------- .note.nv.cuinfo           --------------------------
	.section	.note.nv.cuinfo,"",@"SHT_NOTE"
	.sectionflags	@"SHF_NOTE_NV_CUINFO"
        /*0018*/ 	.short	0x0002
        /*001a*/ 	.short	0x0064
        /*001c*/ 	.short	0x0082
	.zero		2


//--------------------- .nv.info                  --------------------------
	.section	.nv.info,"",@"SHT_CUDA_INFO"
	.align	4


	//----- nvinfo : EIATTR_REGCOUNT
	.align		4
        /*0000*/ 	.byte	0x04, 0x2f
        /*0002*/ 	.short	(.L_1 - .L_0)
	.align		4
.L_0:
        /*0004*/ 	.word	index@(_Z23coalesced_memory_accessPhS_i)
        /*0008*/ 	.word	0x0000000a


	//----- nvinfo : EIATTR_FRAME_SIZE
	.align		4
.L_1:
        /*000c*/ 	.byte	0x04, 0x11
        /*000e*/ 	.short	(.L_3 - .L_2)
	.align		4
.L_2:
        /*0010*/ 	.word	index@(_Z23coalesced_memory_accessPhS_i)
        /*0014*/ 	.word	0x00000000


	//----- nvinfo : EIATTR_REGCOUNT
	.align		4
.L_3:
        /*0018*/ 	.byte	0x04, 0x2f
        /*001a*/ 	.short	(.L_5 - .L_4)
	.align		4
.L_4:
        /*001c*/ 	.word	index@(_Z27non_coalesced_memory_accessPhS_i)
        /*0020*/ 	.word	0x0000000e


	//----- nvinfo : EIATTR_FRAME_SIZE
	.align		4
.L_5:
        /*0024*/ 	.byte	0x04, 0x11
        /*0026*/ 	.short	(.L_7 - .L_6)
	.align		4
.L_6:
        /*0028*/ 	.word	index@(_Z27non_coalesced_memory_accessPhS_i)
        /*002c*/ 	.word	0x00000000


	//----- nvinfo : EIATTR_MIN_STACK_SIZE
	.align		4
.L_7:
        /*0030*/ 	.byte	0x04, 0x12
        /*0032*/ 	.short	(.L_9 - .L_8)
	.align		4
.L_8:
        /*0034*/ 	.word	index@(_Z27non_coalesced_memory_accessPhS_i)
        /*0038*/ 	.word	0x00000000


	//----- nvinfo : EIATTR_MIN_STACK_SIZE
	.align		4
.L_9:
        /*003c*/ 	.byte	0x04, 0x12
        /*003e*/ 	.short	(.L_11 - .L_10)
	.align		4
.L_10:
        /*0040*/ 	.word	index@(_Z23coalesced_memory_accessPhS_i)
        /*0044*/ 	.word	0x00000000
.L_11:


//--------------------- .nv.compat                --------------------------
	.section	.nv.compat,"",@"SHT_CUDA_COMPAT_INFO"
	.align	4
        /*0000*/ 	.byte	0x02, 0x09, 0x00, 0x00, 0x02, 0x02, 0x01, 0x00, 0x02, 0x05, 0x05, 0x00, 0x03, 0x07, 0x01, 0x01
        /*0010*/ 	.byte	0x02, 0x03, 0x00, 0x00, 0x02, 0x06, 0x01, 0x00, 0x04, 0x0b, 0x08, 0x00, 0x09, 0x00, 0x00, 0x00
        /*0020*/ 	.byte	0x00, 0x00, 0x00, 0x00


//--------------------- .nv.info._Z27non_coalesced_memory_accessPhS_i --------------------------
	.section	.nv.info._Z27non_coalesced_memory_accessPhS_i,"",@"SHT_CUDA_INFO"
	.sectionflags	@""
	.align	4


	//----- nvinfo : EIATTR_CUDA_API_VERSION
	.align		4
        /*0000*/ 	.byte	0x04, 0x37
        /*0002*/ 	.short	(.L_13 - .L_12)
.L_12:
        /*0004*/ 	.word	0x00000082


	//----- nvinfo : EIATTR_KPARAM_INFO
	.align		4
.L_13:
        /*0008*/ 	.byte	0x04, 0x17
        /*000a*/ 	.short	(.L_15 - .L_14)
.L_14:
        /*000c*/ 	.word	0x00000000
        /*0010*/ 	.short	0x0002
        /*0012*/ 	.short	0x0010
        /*0014*/ 	.byte	0x00, 0xf0, 0x11, 0x00


	//----- nvinfo : EIATTR_KPARAM_INFO
	.align		4
.L_15:
        /*0018*/ 	.byte	0x04, 0x17
        /*001a*/ 	.short	(.L_17 - .L_16)
.L_16:
        /*001c*/ 	.word	0x00000000
        /*0020*/ 	.short	0x0001
        /*0022*/ 	.short	0x0008
        /*0024*/ 	.byte	0x00, 0xf5, 0x21, 0x00


	//----- nvinfo : EIATTR_KPARAM_INFO
	.align		4
.L_17:
        /*0028*/ 	.byte	0x04, 0x17
        /*002a*/ 	.short	(.L_19 - .L_18)
.L_18:
        /*002c*/ 	.word	0x00000000
        /*0030*/ 	.short	0x0000
        /*0032*/ 	.short	0x0000
        /*0034*/ 	.byte	0x00, 0xf5, 0x21, 0x00


	//----- nvinfo : EIATTR_SPARSE_MMA_MASK
	.align		4
.L_19:
        /*0038*/ 	.byte	0x03, 0x50
        /*003a*/ 	.short	0x0000


	//----- nvinfo : EIATTR_MAXREG_COUNT
	.align		4
        /*003c*/ 	.byte	0x03, 0x1b
        /*003e*/ 	.short	0x00ff


	//----- nvinfo : EIATTR_MERCURY_ISA_VERSION
	.align		4
        /*0040*/ 	.byte	0x03, 0x5f
        /*0042*/ 	.short	0x0101


	//----- nvinfo : EIATTR_VRC_CTA_INIT_COUNT
	.align		4
        /*0044*/ 	.byte	0x02, 0x4a
	.zero		1
	.zero		1


	//----- nvinfo : EIATTR_EXIT_INSTR_OFFSETS
	.align		4
        /*0048*/ 	.byte	0x04, 0x1c
        /*004a*/ 	.short	(.L_21 - .L_20)


	//   ....[0]....
.L_20:
        /*004c*/ 	.word	0x00000070


	//   ....[1]....
        /*0050*/ 	.word	0x000001b0


	//----- nvinfo : EIATTR_CBANK_PARAM_SIZE
	.align		4
.L_21:
        /*0054*/ 	.byte	0x03, 0x19
        /*0056*/ 	.short	0x0014


	//----- nvinfo : EIATTR_PARAM_CBANK
	.align		4
        /*0058*/ 	.byte	0x04, 0x0a
        /*005a*/ 	.short	(.L_23 - .L_22)
	.align		4
.L_22:
        /*005c*/ 	.word	index@(.nv.constant0._Z27non_coalesced_memory_accessPhS_i)
        /*0060*/ 	.short	0x0380
        /*0062*/ 	.short	0x0014


	//----- nvinfo : EIATTR_SW_WAR
	.align		4
.L_23:
        /*0064*/ 	.byte	0x04, 0x36
        /*0066*/ 	.short	(.L_25 - .L_24)
.L_24:
        /*0068*/ 	.word	0x00000008
.L_25:


//--------------------- .nv.info._Z23coalesced_memory_accessPhS_i --------------------------
	.section	.nv.info._Z23coalesced_memory_accessPhS_i,"",@"SHT_CUDA_INFO"
	.sectionflags	@""
	.align	4


	//----- nvinfo : EIATTR_CUDA_API_VERSION
	.align		4
        /*0000*/ 	.byte	0x04, 0x37
        /*0002*/ 	.short	(.L_27 - .L_26)
.L_26:
        /*0004*/ 	.word	0x00000082


	//----- nvinfo : EIATTR_KPARAM_INFO
	.align		4
.L_27:
        /*0008*/ 	.byte	0x04, 0x17
        /*000a*/ 	.short	(.L_29 - .L_28)
.L_28:
        /*000c*/ 	.word	0x00000000
        /*0010*/ 	.short	0x0002
        /*0012*/ 	.short	0x0010
        /*0014*/ 	.byte	0x00, 0xf0, 0x11, 0x00


	//----- nvinfo : EIATTR_KPARAM_INFO
	.align		4
.L_29:
        /*0018*/ 	.byte	0x04, 0x17
        /*001a*/ 	.short	(.L_31 - .L_30)
.L_30:
        /*001c*/ 	.word	0x00000000
        /*0020*/ 	.short	0x0001
        /*0022*/ 	.short	0x0008
        /*0024*/ 	.byte	0x00, 0xf5, 0x21, 0x00


	//----- nvinfo : EIATTR_KPARAM_INFO
	.align		4
.L_31:
        /*0028*/ 	.byte	0x04, 0x17
        /*002a*/ 	.short	(.L_33 - .L_32)
.L_32:
        /*002c*/ 	.word	0x00000000
        /*0030*/ 	.short	0x0000
        /*0032*/ 	.short	0x0000
        /*0034*/ 	.byte	0x00, 0xf5, 0x21, 0x00


	//----- nvinfo : EIATTR_SPARSE_MMA_MASK
	.align		4
.L_33:
        /*0038*/ 	.byte	0x03, 0x50
        /*003a*/ 	.short	0x0000


	//----- nvinfo : EIATTR_MAXREG_COUNT
	.align		4
        /*003c*/ 	.byte	0x03, 0x1b
        /*003e*/ 	.short	0x00ff


	//----- nvinfo : EIATTR_MERCURY_ISA_VERSION
	.align		4
        /*0040*/ 	.byte	0x03, 0x5f
        /*0042*/ 	.short	0x0101


	//----- nvinfo : EIATTR_VRC_CTA_INIT_COUNT
	.align		4
        /*0044*/ 	.byte	0x02, 0x4a
	.zero		1
	.zero		1


	//----- nvinfo : EIATTR_EXIT_INSTR_OFFSETS
	.align		4
        /*0048*/ 	.byte	0x04, 0x1c
        /*004a*/ 	.short	(.L_35 - .L_34)


	//   ....[0]....
.L_34:
        /*004c*/ 	.word	0x00000070


	//   ....[1]....
        /*0050*/ 	.word	0x00000160


	//----- nvinfo : EIATTR_CBANK_PARAM_SIZE
	.align		4
.L_35:
        /*0054*/ 	.byte	0x03, 0x19
        /*0056*/ 	.short	0x0014


	//----- nvinfo : EIATTR_PARAM_CBANK
	.align		4
        /*0058*/ 	.byte	0x04, 0x0a
        /*005a*/ 	.short	(.L_37 - .L_36)
	.align		4
.L_36:
        /*005c*/ 	.word	index@(.nv.constant0._Z23coalesced_memory_accessPhS_i)
        /*0060*/ 	.short	0x0380
        /*0062*/ 	.short	0x0014


	//----- nvinfo : EIATTR_SW_WAR
	.align		4
.L_37:
        /*0064*/ 	.byte	0x04, 0x36
        /*0066*/ 	.short	(.L_39 - .L_38)
.L_38:
        /*0068*/ 	.word	0x00000008
.L_39:


//--------------------- .nv.callgraph             --------------------------
	.section	.nv.callgraph,"",@"SHT_CUDA_CALLGRAPH"
	.align	4
	.sectionentsize	8
	.align		4
        /*0000*/ 	.word	0x00000000
	.align		4
        /*0004*/ 	.word	0xffffffff
	.align		4
        /*0008*/ 	.word	0x00000000
	.align		4
        /*000c*/ 	.word	0xfffffffe
	.align		4
        /*0010*/ 	.word	0x00000000
	.align		4
        /*0014*/ 	.word	0xfffffffd
	.align		4
        /*0018*/ 	.word	0x00000000
	.align		4
        /*001c*/ 	.word	0xfffffffc


//--------------------- .text._Z27non_coalesced_memory_accessPhS_i --------------------------
	.section	.text._Z27non_coalesced_memory_accessPhS_i,"ax",@progbits
	.align	128
        .global         _Z27non_coalesced_memory_accessPhS_i
        .type           _Z27non_coalesced_memory_accessPhS_i,@function
        .size           _Z27non_coalesced_memory_accessPhS_i,(.L_x_2 - _Z27non_coalesced_memory_accessPhS_i)
        .other          _Z27non_coalesced_memory_accessPhS_i,@"STO_CUDA_ENTRY STV_DEFAULT"
_Z27non_coalesced_memory_accessPhS_i:
.text._Z27non_coalesced_memory_accessPhS_i:
[----:B------:R-:W-:Y:S01]  /*0000*/  LDC R1, c[0x0][0x37c] ;  /* 0x0000df00ff017b82 */ /* 0x000fe20000000800 */
[----:B------:R-:W0:Y:S07]  /*0010*/  S2R R8, SR_TID.X ;  /* 0x0000000000087919 */ /* 0x000e2e0000002100 */
[----:B------:R-:W0:Y:S01]  /*0020*/  S2UR UR4, SR_CTAID.X ;  /* 0x00000000000479c3 */ /* 0x000e220000002500 */
[----:B------:R-:W1:Y:S07]  /*0030*/  LDCU UR7, c[0x0][0x390] ;  /* 0x00007200ff0777ac */ /* 0x000e6e0008000800 */
[----:B------:R-:W0:Y:S02]  /*0040*/  LDC R3, c[0x0][0x360] ;  /* 0x0000d800ff037b82 */ /* 0x000e240000000800 */
[----:B0-----:R-:W-:-:S05]  /*0050*/  IMAD R8, R3, UR4, R8 ;  /* 0x0000000403087c24 */ /* 0x001fca000f8e0208 */
[----:B-1----:R-:W-:-:S13]  /*0060*/  ISETP.GE.AND P0, PT, R8, UR7, PT ;  /* 0x0000000708007c0c */ /* 0x002fda000bf06270 */
[----:B------:R-:W-:Y:S05]  /*0070*/  @P0 EXIT ;  /* 0x000000000000094d */ /* 0x000fea0003800000 */
[----:B------:R-:W0:Y:S01]  /*0080*/  LDCU.128 UR8, c[0x0][0x380] ;  /* 0x00007000ff0877ac */ /* 0x000e220008000c00 */
[----:B------:R-:W-:Y:S01]  /*0090*/  SHF.R.S32.HI R9, RZ, 0x1f, R8 ;  /* 0x0000001fff097819 */ /* 0x000fe20000011408 */
[----:B------:R-:W1:Y:S01]  /*00a0*/  LDCU.64 UR4, c[0x0][0x358] ;  /* 0x00006b00ff0477ac */ /* 0x000e620008000a00 */
[----:B------:R-:W-:Y:S01]  /*00b0*/  USHF.R.S32.HI UR6, URZ, 0x1f, UR7 ;  /* 0x0000001fff067899 */ /* 0x000fe20008011407 */
[----:B0-----:R-:W-:-:S04]  /*00c0*/  IADD3 R2, P0, PT, R8, UR8, RZ ;  /* 0x0000000808027c10 */ /* 0x001fc8000ff1e0ff */
[----:B------:R-:W-:Y:S02]  /*00d0*/  IADD3.X R3, PT, PT, R9, UR9, RZ, P0, !PT ;  /* 0x0000000909037c10 */ /* 0x000fe400087fe4ff */
[----:B------:R-:W-:-:S03]  /*00e0*/  IADD3 R4, P0, PT, R2, UR7, RZ ;  /* 0x0000000702047c10 */ /* 0x000fc6000ff1e0ff */
[----:B-1----:R-:W2:Y:S01]  /*00f0*/  LDG.E.U8 R2, desc[UR4][R2.64] ;  /* 0x0000000402027981 */ /* 0x002ea2000c1e1100 */
[----:B------:R-:W-:Y:S02]  /*0100*/  IADD3.X R5, PT, PT, R3, UR6, RZ, P0, !PT ;  /* 0x0000000603057c10 */ /* 0x000fe400087fe4ff */
[----:B------:R-:W-:-:S04]  /*0110*/  IADD3 R6, P0, PT, R4, UR7, RZ ;  /* 0x0000000704067c10 */ /* 0x000fc8000ff1e0ff */
[----:B------:R-:W-:Y:S02]  /*0120*/  IADD3.X R7, PT, PT, R5, UR6, RZ, P0, !PT ;  /* 0x0000000605077c10 */ /* 0x000fe400087fe4ff */
[----:B------:R-:W2:Y:S04]  /*0130*/  LDG.E.U8 R5, desc[UR4][R4.64] ;  /* 0x0000000404057981 */ /* 0x000ea8000c1e1100 */
[----:B------:R-:W2:Y:S01]  /*0140*/  LDG.E.U8 R6, desc[UR4][R6.64] ;  /* 0x0000000406067981 */ /* 0x000ea2000c1e1100 */
[----:B------:R-:W-:-:S04]  /*0150*/  IADD3 R8, P0, PT, R8, UR10, RZ ;  /* 0x0000000a08087c10 */ /* 0x000fc8000ff1e0ff */
[----:B------:R-:W-:Y:S02]  /*0160*/  IADD3.X R9, PT, PT, R9, UR11, RZ, P0, !PT ;  /* 0x0000000b09097c10 */ /* 0x000fe400087fe4ff */
[----:B--2---:R-:W-:-:S05]  /*0170*/  IADD3 R0, PT, PT, R6, R5, R2 ;  /* 0x0000000506007210 */ /* 0x004fca0007ffe002 */
[----:B------:R-:W-:-:S05]  /*0180*/  IMAD R0, R0, 0x5556, RZ ;  /* 0x0000555600007824 */ /* 0x000fca00078e02ff */
[----:B------:R-:W-:-:S05]  /*0190*/  SHF.R.U32.HI R11, RZ, 0x10, R0 ;  /* 0x00000010ff0b7819 */ /* 0x000fca0000011600 */
[----:B------:R-:W-:Y:S01]  /*01a0*/  STG.E.U8 desc[UR4][R8.64], R11 ;  /* 0x0000000b08007986 */ /* 0x000fe2000c101104 */
[----:B------:R-:W-:Y:S05]  /*01b0*/  EXIT ;  /* 0x000000000000794d */ /* 0x000fea0003800000 */
.L_x_0:
[----:B------:R-:W-:-:S00]  /*01c0*/  BRA `(.L_x_0) ;  /* 0xfffffffc00fc7947 */ /* 0x000fc0000383ffff */
[----:B------:R-:W-:-:S00]  /*01d0*/  NOP ;  /* 0x0000000000007918 */ /* 0x000fc00000000000 */
        /* <DEDUP_REMOVED lines=10> */
.L_x_2:


//--------------------- .text._Z23coalesced_memory_accessPhS_i --------------------------
	.section	.text._Z23coalesced_memory_accessPhS_i,"ax",@progbits
	.align	128
        .global         _Z23coalesced_memory_accessPhS_i
        .type           _Z23coalesced_memory_accessPhS_i,@function
        .size           _Z23coalesced_memory_accessPhS_i,(.L_x_3 - _Z23coalesced_memory_accessPhS_i)
        .other          _Z23coalesced_memory_accessPhS_i,@"STO_CUDA_ENTRY STV_DEFAULT"
_Z23coalesced_memory_accessPhS_i:
.text._Z23coalesced_memory_accessPhS_i:
        /* <DEDUP_REMOVED lines=9> */
[----:B------:R-:W-:Y:S01]  /*0090*/  IMAD R3, R0, 0x3, RZ ;  /* 0x0000000300037824 */ /* 0x000fe200078e02ff */
[----:B------:R-:W1:Y:S04]  /*00a0*/  LDCU.64 UR4, c[0x0][0x358] ;  /* 0x00006b00ff0477ac */ /* 0x000e680008000a00 */
[----:B0-----:R-:W-:-:S04]  /*00b0*/  IADD3 R2, P0, PT, R3, UR8, RZ ;  /* 0x0000000803027c10 */ /* 0x001fc8000ff1e0ff */
[----:B------:R-:W-:-:S05]  /*00c0*/  LEA.HI.X.SX32 R3, R3, UR9, 0x1, P0 ;  /* 0x0000000903037c11 */ /* 0x000fca00080f0eff */
[----:B-1----:R-:W2:Y:S04]  /*00d0*/  LDG.E.U8 R4, desc[UR4][R2.64] ;  /* 0x0000000402047981 */ /* 0x002ea8000c1e1100 */
[----:B------:R-:W2:Y:S04]  /*00e0*/  LDG.E.U8 R5, desc[UR4][R2.64+0x1] ;  /* 0x0000010402057981 */ /* 0x000ea8000c1e1100 */
[----:B------:R-:W2:Y:S02]  /*00f0*/  LDG.E.U8 R6, desc[UR4][R2.64+0x2] ;  /* 0x0000020402067981 */ /* 0x000ea4000c1e1100 */
[----:B--2---:R-:W-:-:S02]  /*0100*/  IADD3 R5, PT, PT, R6, R5, R4 ;  /* 0x0000000506057210 */ /* 0x004fc40007ffe004 */
[----:B------:R-:W-:-:S03]  /*0110*/  IADD3 R4, P0, PT, R0, UR10, RZ ;  /* 0x0000000a00047c10 */ /* 0x000fc6000ff1e0ff */
[----:B------:R-:W-:Y:S01]  /*0120*/  IMAD R7, R5, 0x5556, RZ ;  /* 0x0000555605077824 */ /* 0x000fe200078e02ff */
[----:B------:R-:W-:-:S04]  /*0130*/  LEA.HI.X.SX32 R5, R0, UR11, 0x1, P0 ;  /* 0x0000000b00057c11 */ /* 0x000fc800080f0eff */
[----:B------:R-:W-:-:S05]  /*0140*/  SHF.R.U32.HI R7, RZ, 0x10, R7 ;  /* 0x00000010ff077819 */ /* 0x000fca0000011607 */
[----:B------:R-:W-:Y:S01]  /*0150*/  STG.E.U8 desc[UR4][R4.64], R7 ;  /* 0x0000000704007986 */ /* 0x000fe2000c101104 */
[----:B------:R-:W-:Y:S05]  /*0160*/  EXIT ;  /* 0x000000000000794d */ /* 0x000fea0003800000 */
.L_x_1:
        /* <DEDUP_REMOVED lines=9> */
.L_x_3:


//--------------------- .nv.shared.reserved.0     --------------------------
	.section	.nv.shared.reserved.0,"aw",@nobits
	.weak		__nv_reservedSMEM_offset_0_alias
	.size		__nv_reservedSMEM_offset_0_alias, 0, 64
	.other		__nv_reservedSMEM_offset_0_alias,@"STO_CUDA_RESERVED_SHARED STV_DEFAULT"
__nv_reservedSMEM_offset_0_alias:
	.zero		0
	.zero		64


//--------------------- .nv.constant0._Z27non_coalesced_memory_accessPhS_i --------------------------
	.section	.nv.constant0._Z27non_coalesced_memory_accessPhS_i,"a",@progbits
	.sectionflags	@""
	.align	4
.nv.constant0._Z27non_coalesced_memory_accessPhS_i:
	.zero		916


//--------------------- .nv.constant0._Z23coalesced_memory_accessPhS_i --------------------------
	.section	.nv.constant0._Z23coalesced_memory_accessPhS_i,"a",@progbits
	.sectionflags	@""
	.align	4
.nv.constant0._Z23coalesced_memory_accessPhS_i:
	.zero		916


//--------------------- SYMBOLS --------------------------

	.type		.nv.reservedSmem.offset0,@object
	.size		.nv.reservedSmem.offset0,0x4
